	.headerflags	@"EF_CUDA_TEXMODE_UNIFIED EF_CUDA_64BIT_ADDRESS EF_CUDA_SM89 EF_CUDA_VIRTUAL_SM(EF_CUDA_SM89)"
	.elftype	@"ET_EXEC"


//--------------------- .nv.info                  --------------------------
	.section	.nv.info,"",@"SHT_CUDA_INFO"
	.align	4


	//----- nvinfo : EIATTR_REGCOUNT
	.align		4
        /*0000*/ 	.byte	0x04, 0x2f
        /*0002*/ 	.short	(.L_1 - .L_0)
	.align		4
.L_0:
        /*0004*/ 	.word	index@(triton__0d1d2d3d4d5d6de7de)
        /*0008*/ 	.word	0x00000020


	//----- nvinfo : EIATTR_MAX_STACK_SIZE
	.align		4
.L_1:
        /*000c*/ 	.byte	0x04, 0x23
        /*000e*/ 	.short	(.L_3 - .L_2)
	.align		4
.L_2:
        /*0010*/ 	.word	index@(triton__0d1d2d3d4d5d6de7de)
        /*0014*/ 	.word	0x00000000


	//----- nvinfo : EIATTR_MIN_STACK_SIZE
	.align		4
.L_3:
        /*0018*/ 	.byte	0x04, 0x12
        /*001a*/ 	.short	(.L_5 - .L_4)
	.align		4
.L_4:
        /*001c*/ 	.word	index@(triton__0d1d2d3d4d5d6de7de)
        /*0020*/ 	.word	0x00000000


	//----- nvinfo : EIATTR_FRAME_SIZE
	.align		4
.L_5:
        /*0024*/ 	.byte	0x04, 0x11
        /*0026*/ 	.short	(.L_7 - .L_6)
	.align		4
.L_6:
        /*0028*/ 	.word	index@(triton__0d1d2d3d4d5d6de7de)
        /*002c*/ 	.word	0x00000000
.L_7:


//--------------------- .nv.info.triton__0d1d2d3d4d5d6de7de --------------------------
	.section	.nv.info.triton__0d1d2d3d4d5d6de7de,"",@"SHT_CUDA_INFO"
	.align	4


	//----- nvinfo : EIATTR_CUDA_API_VERSION
	.align		4
        /*0000*/ 	.byte	0x04, 0x37
        /*0002*/ 	.short	(.L_9 - .L_8)
.L_8:
        /*0004*/ 	.word	0x0000007b


	//----- nvinfo : EIATTR_PARAM_CBANK
	.align		4
.L_9:
        /*0008*/ 	.byte	0x04, 0x0a
        /*000a*/ 	.short	(.L_11 - .L_10)
	.align		4
.L_10:
        /*000c*/ 	.word	index@(.nv.constant0.triton__0d1d2d3d4d5d6de7de)
        /*0010*/ 	.short	0x0160
        /*0012*/ 	.short	0x0038


	//----- nvinfo : EIATTR_CBANK_PARAM_SIZE
	.align		4
.L_11:
        /*0014*/ 	.byte	0x03, 0x19
        /*0016*/ 	.short	0x0038


	//----- nvinfo : EIATTR_KPARAM_INFO
	.align		4
        /*0018*/ 	.byte	0x04, 0x17
        /*001a*/ 	.short	(.L_13 - .L_12)
.L_12:
        /*001c*/ 	.word	0x00000000
        /*0020*/ 	.short	0x0007
        /*0022*/ 	.short	0x0034
        /*0024*/ 	.byte	0x00, 0xf0, 0x11, 0x00


	//----- nvinfo : EIATTR_KPARAM_INFO
	.align		4
.L_13:
        /*0028*/ 	.byte	0x04, 0x17
        /*002a*/ 	.short	(.L_15 - .L_14)
.L_14:
        /*002c*/ 	.word	0x00000000
        /*0030*/ 	.short	0x0006
        /*0032*/ 	.short	0x0030
        /*0034*/ 	.byte	0x00, 0xf0, 0x11, 0x00


	//----- nvinfo : EIATTR_KPARAM_INFO
	.align		4
.L_15:
        /*0038*/ 	.byte	0x04, 0x17
        /*003a*/ 	.short	(.L_17 - .L_16)
.L_16:
        /*003c*/ 	.word	0x00000000
        /*0040*/ 	.short	0x0005
        /*0042*/ 	.short	0x0028
        /*0044*/ 	.byte	0x00, 0xf0, 0x21, 0x00


	//----- nvinfo : EIATTR_KPARAM_INFO
	.align		4
.L_17:
        /*0048*/ 	.byte	0x04, 0x17
        /*004a*/ 	.short	(.L_19 - .L_18)
.L_18:
        /*004c*/ 	.word	0x00000000
        /*0050*/ 	.short	0x0004
        /*0052*/ 	.short	0x0020
        /*0054*/ 	.byte	0x00, 0xf0, 0x21, 0x00


	//----- nvinfo : EIATTR_KPARAM_INFO
	.align		4
.L_19:
        /*0058*/ 	.byte	0x04, 0x17
        /*005a*/ 	.short	(.L_21 - .L_20)
.L_20:
        /*005c*/ 	.word	0x00000000
        /*0060*/ 	.short	0x0003
        /*0062*/ 	.short	0x0018
        /*0064*/ 	.byte	0x00, 0xf0, 0x21, 0x00


	//----- nvinfo : EIATTR_KPARAM_INFO
	.align		4
.L_21:
        /*0068*/ 	.byte	0x04, 0x17
        /*006a*/ 	.short	(.L_23 - .L_22)
.L_22:
        /*006c*/ 	.word	0x00000000
        /*0070*/ 	.short	0x0002
        /*0072*/ 	.short	0x0010
        /*0074*/ 	.byte	0x00, 0xf0, 0x21, 0x00


	//----- nvinfo : EIATTR_KPARAM_INFO
	.align		4
.L_23:
        /*0078*/ 	.byte	0x04, 0x17
        /*007a*/ 	.short	(.L_25 - .L_24)
.L_24:
        /*007c*/ 	.word	0x00000000
        /*0080*/ 	.short	0x0001
        /*0082*/ 	.short	0x0008
        /*0084*/ 	.byte	0x00, 0xf0, 0x21, 0x00


	//----- nvinfo : EIATTR_KPARAM_INFO
	.align		4
.L_25:
        /*0088*/ 	.byte	0x04, 0x17
        /*008a*/ 	.short	(.L_27 - .L_26)
.L_26:
        /*008c*/ 	.word	0x00000000
        /*0090*/ 	.short	0x0000
        /*0092*/ 	.short	0x0000
        /*0094*/ 	.byte	0x00, 0xf0, 0x21, 0x00


	//----- nvinfo : EIATTR_MAXREG_COUNT
	.align		4
.L_27:
        /*0098*/ 	.byte	0x03, 0x1b
        /*009a*/ 	.short	0x00ff


	//----- nvinfo : EIATTR_EXIT_INSTR_OFFSETS
	.align		4
        /*009c*/ 	.byte	0x04, 0x1c
        /*009e*/ 	.short	(.L_29 - .L_28)


	//   ....[0]....
.L_28:
        /*00a0*/ 	.word	0x00000830


	//   ....[1]....
        /*00a4*/ 	.word	0x00000850


	//----- nvinfo : EIATTR_MAX_THREADS
	.align		4
.L_29:
        /*00a8*/ 	.byte	0x04, 0x05
        /*00aa*/ 	.short	(.L_31 - .L_30)
.L_30:
        /*00ac*/ 	.word	0x00000080
        /*00b0*/ 	.word	0x00000001
        /*00b4*/ 	.word	0x00000001
.L_31:


//--------------------- .nv.rel.action            --------------------------
	.section	.nv.rel.action,"",@"SHT_CUDA_RELOCINFO"
	.align	8
	.sectionentsize	8
        /*0000*/ 	.byte	0x73, 0x00, 0x00, 0x00, 0x00, 0x00, 0x00, 0x00, 0x00, 0x00, 0x00, 0x11, 0x25, 0x00, 0x05, 0x36


//--------------------- .nv.constant0.triton__0d1d2d3d4d5d6de7de --------------------------
	.section	.nv.constant0.triton__0d1d2d3d4d5d6de7de,"a",@progbits
	.align	4
.nv.constant0.triton__0d1d2d3d4d5d6de7de:
	.zero		408


//--------------------- .text.triton__0d1d2d3d4d5d6de7de --------------------------
	.section	.text.triton__0d1d2d3d4d5d6de7de,"ax",@progbits
	.sectioninfo	@"SHI_REGISTERS=32"
	.align	128
        .global         triton__0d1d2d3d4d5d6de7de
        .type           triton__0d1d2d3d4d5d6de7de,@function
        .size           triton__0d1d2d3d4d5d6de7de,(.L_x_1 - triton__0d1d2d3d4d5d6de7de)
        .other          triton__0d1d2d3d4d5d6de7de,@"STO_CUDA_ENTRY STV_DEFAULT"
triton__0d1d2d3d4d5d6de7de:
.text.triton__0d1d2d3d4d5d6de7de:
[----:B------:R-:W-:-:S02]  /*0000*/  IMAD.MOV.U32 R1, RZ, RZ, c[0x0][0x28] ;  /* 0x00000a00ff017624 */ /* 0x000fc400078e00ff */
[----:B------:R-:W0:Y:S01]  /*0010*/  S2R R7, SR_CTAID.Y ;  /* 0x0000000000077919 */ /* 0x000e220000002600 */
[----:B------:R-:W-:Y:S01]  /*0020*/  IMAD.MOV.U32 R6, RZ, RZ, 0x2 ;  /* 0x00000002ff067424 */ /* 0x000fe200078e00ff */
[----:B------:R-:W-:Y:S01]  /*0030*/  ULDC.64 UR4, c[0x0][0x118] ;  /* 0x0000460000047ab9 */ /* 0x000fe20000000a00 */
[----:B------:R-:W-:Y:S01]  /*0040*/  IMAD.MOV.U32 R10, RZ, RZ, RZ ;  /* 0x000000ffff0a7224 */ /* 0x000fe200078e00ff */
[----:B------:R-:W1:Y:S04]  /*0050*/  S2R R0, SR_TID.X ;  /* 0x0000000000007919 */ /* 0x000e680000002100 */
[----:B------:R-:W2:Y:S01]  /*0060*/  S2R R5, SR_CTAID.X ;  /* 0x0000000000057919 */ /* 0x000ea20000002500 */
[----:B0-----:R-:W-:-:S04]  /*0070*/  SHF.R.S32.HI R2, RZ, 0x1f, R7 ;  /* 0x0000001fff027819 */ /* 0x001fc80000011407 */
[-C--:B------:R-:W-:Y:S01]  /*0080*/  LEA.HI R3, R2, R7.reuse, RZ, 0x2 ;  /* 0x0000000702037211 */ /* 0x080fe200078f10ff */
[----:B-1----:R-:W-:Y:S01]  /*0090*/  IMAD.SHL.U32 R0, R0, 0x2, RZ ;  /* 0x0000000200007824 */ /* 0x002fe200078e00ff */
[----:B------:R-:W-:Y:S02]  /*00a0*/  LEA.HI R2, R2, R7, RZ, 0x4 ;  /* 0x0000000702027211 */ /* 0x000fe400078f20ff */
[----:B------:R-:W-:Y:S02]  /*00b0*/  SHF.R.S32.HI R9, RZ, 0x2, R3 ;  /* 0x00000002ff097819 */ /* 0x000fe40000011403 */
[----:B------:R-:W-:Y:S02]  /*00c0*/  LOP3.LUT R0, R0, 0xfe, RZ, 0xc0, !PT ;  /* 0x000000fe00007812 */ /* 0x000fe400078ec0ff */
[----:B------:R-:W-:Y:S02]  /*00d0*/  LEA.HI R4, R9, R9, RZ, 0x2 ;  /* 0x0000000909047211 */ /* 0x000fe400078f10ff */
[----:B------:R-:W-:Y:S01]  /*00e0*/  SHF.R.S32.HI R11, RZ, 0x4, R2 ;  /* 0x00000004ff0b7819 */ /* 0x000fe20000011402 */
[----:B--2---:R-:W-:Y:S01]  /*00f0*/  IMAD R8, R5, 0x100, R0 ;  /* 0x0000010005087824 */ /* 0x004fe200078e0200 */
[----:B------:R-:W-:-:S02]  /*0100*/  LOP3.LUT R4, R4, 0xfffffffc, RZ, 0xc0, !PT ;  /* 0xfffffffc04047812 */ /* 0x000fc400078ec0ff */
[----:B------:R-:W-:Y:S01]  /*0110*/  LOP3.LUT R0, R2, 0xfffff0, RZ, 0xc0, !PT ;  /* 0x00fffff002007812 */ /* 0x000fe200078ec0ff */
[----:B------:R-:W-:Y:S01]  /*0120*/  IMAD.SHL.U32 R15, R11, 0x800, RZ ;  /* 0x000008000b0f7824 */ /* 0x000fe200078e00ff */
[----:B------:R-:W-:Y:S01]  /*0130*/  ISETP.GE.AND P1, PT, R8, 0x100, PT ;  /* 0x000001000800780c */ /* 0x000fe20003f26270 */
[----:B------:R-:W-:Y:S01]  /*0140*/  IMAD.IADD R9, R9, 0x1, -R4 ;  /* 0x0000000109097824 */ /* 0x000fe200078e0a04 */
[----:B------:R-:W-:Y:S01]  /*0150*/  LOP3.LUT R2, R3, 0xfffffffc, RZ, 0xc0, !PT ;  /* 0xfffffffc03027812 */ /* 0x000fe200078ec0ff */
[----:B------:R-:W-:Y:S01]  /*0160*/  IMAD.IADD R0, R7, 0x1, -R0 ;  /* 0x0000000107007824 */ /* 0x000fe200078e0a00 */
[----:B------:R-:W-:Y:S02]  /*0170*/  CS2R R4, SRZ ;  /* 0x0000000000047805 */ /* 0x000fe4000001ff00 */
[----:B------:R-:W-:Y:S01]  /*0180*/  ISETP.LT.AND P2, PT, R9, 0x2, !P1 ;  /* 0x000000020900780c */ /* 0x000fe20004f41270 */
[C---:B------:R-:W-:Y:S02]  /*0190*/  IMAD.IADD R13, R7.reuse, 0x1, -R2 ;  /* 0x00000001070d7824 */ /* 0x040fe400078e0a02 */
[----:B------:R-:W-:Y:S01]  /*01a0*/  IMAD R19, R0, 0x100, R15 ;  /* 0x0000010000137824 */ /* 0x000fe200078e020f */
[----:B------:R-:W-:Y:S01]  /*01b0*/  ISETP.LT.AND P2, PT, R7, 0x40, P2 ;  /* 0x000000400700780c */ /* 0x000fe20001741270 */
[----:B------:R-:W-:-:S02]  /*01c0*/  IMAD.MOV.U32 R0, RZ, RZ, 0x4 ;  /* 0x00000004ff007424 */ /* 0x000fc400078e00ff */
[----:B------:R-:W-:Y:S01]  /*01d0*/  IMAD R18, R13, 0x100, R8 ;  /* 0x000001000d127824 */ /* 0x000fe200078e0208 */
[----:B------:R-:W-:Y:S01]  /*01e0*/  ISETP.GE.AND P3, PT, R9, 0x2, PT ;  /* 0x000000020900780c */ /* 0x000fe20003f66270 */
[----:B------:R-:W-:Y:S02]  /*01f0*/  IMAD.IADD R21, R8, 0x1, R19 ;  /* 0x0000000108157824 */ /* 0x000fe400078e0213 */
[----:B------:R-:W-:Y:S01]  /*0200*/  IMAD.WIDE R22, R18, R0, c[0x0][0x168] ;  /* 0x00005a0012167625 */ /* 0x000fe200078e0200 */
[----:B------:R-:W-:-:S03]  /*0210*/  ISETP.GT.AND P6, PT, R8, 0x7f, !P3 ;  /* 0x0000007f0800780c */ /* 0x000fc60005fc4270 */
[----:B------:R-:W-:Y:S02]  /*0220*/  IMAD.WIDE R20, R21, R6, c[0x0][0x160] ;  /* 0x0000580015147625 */ /* 0x000fe400078e0206 */
[----:B------:R0:W2:Y:S01]  /*0230*/  @P2 LDG.E.EL.64 R4, [R22.64] ;  /* 0x0000000416042981 */ /* 0x0000a2000c2e1b00 */
[----:B------:R-:W-:-:S03]  /*0240*/  ISETP.LT.AND P0, PT, R8, 0x100, P6 ;  /* 0x000001000800780c */ /* 0x000fc60003701270 */
[----:B------:R1:W3:Y:S01]  /*0250*/  @P2 LDG.E.EL R10, [R20.64] ;  /* 0x00000004140a2981 */ /* 0x0002e2000c2e1900 */
[----:B------:R-:W-:Y:S02]  /*0260*/  ISETP.LT.AND P0, PT, R7, 0x40, P0 ;  /* 0x000000400700780c */ /* 0x000fe40000701270 */
[----:B------:R-:W-:Y:S02]  /*0270*/  IADD3 R25, R19, -0x80, R8 ;  /* 0xffffff8013197810 */ /* 0x000fe40007ffe008 */
[----:B------:R-:W-:Y:S01]  /*0280*/  IADD3 R27, R18, -0x80, RZ ;  /* 0xffffff80121b7810 */ /* 0x000fe20007ffe0ff */
[----:B------:R-:W-:Y:S01]  /*0290*/  CS2R R16, SRZ ;  /* 0x0000000000107805 */ /* 0x000fe2000001ff00 */
[----:B------:R-:W-:Y:S01]  /*02a0*/  CS2R R2, SRZ ;  /* 0x0000000000027805 */ /* 0x000fe2000001ff00 */
[----:B-1----:R-:W-:-:S04]  /*02b0*/  IMAD.WIDE R20, R25, R6, c[0x0][0x160] ;  /* 0x0000580019147625 */ /* 0x002fc800078e0206 */
[----:B0-----:R-:W-:Y:S02]  /*02c0*/  IMAD.WIDE R22, R27, R0, c[0x0][0x170] ;  /* 0x00005c001b167625 */ /* 0x001fe400078e0200 */
[----:B------:R0:W4:Y:S04]  /*02d0*/  @P0 LDG.E.EL R17, [R20.64] ;  /* 0x0000000414110981 */ /* 0x000128000c2e1900 */
[----:B------:R1:W5:Y:S01]  /*02e0*/  @P0 LDG.E.EL.64 R2, [R22.64] ;  /* 0x0000000416020981 */ /* 0x000362000c2e1b00 */
[----:B------:R-:W-:-:S04]  /*02f0*/  ISETP.LT.AND P4, PT, R8, 0x80, !P3 ;  /* 0x000000800800780c */ /* 0x000fc80005f81270 */
[----:B------:R-:W-:Y:S02]  /*0300*/  ISETP.LT.AND P5, PT, R7, 0x40, P4 ;  /* 0x000000400700780c */ /* 0x000fe400027a1270 */
[----:B------:R-:W-:Y:S02]  /*0310*/  IADD3 R19, R19, 0x80, R8 ;  /* 0x0000008013137810 */ /* 0x000fe40007ffe008 */
[----:B------:R-:W-:Y:S02]  /*0320*/  IADD3 R25, R18, 0x80, RZ ;  /* 0x0000008012197810 */ /* 0x000fe40007ffe0ff */
[----:B------:R-:W-:Y:S01]  /*0330*/  ISETP.LT.AND P1, PT, R7, 0x40, !P1 ;  /* 0x000000400700780c */ /* 0x000fe20004f21270 */
[----:B0-----:R-:W-:-:S04]  /*0340*/  IMAD.WIDE R20, R19, R6, c[0x0][0x160] ;  /* 0x0000580013147625 */ /* 0x001fc800078e0206 */
[----:B-1----:R-:W-:Y:S02]  /*0350*/  IMAD.IADD R23, R15, 0x1, R18 ;  /* 0x000000010f177824 */ /* 0x002fe400078e0212 */
[----:B------:R-:W-:Y:S01]  /*0360*/  IMAD.WIDE R24, R25, R0, c[0x0][0x170] ;  /* 0x00005c0019187625 */ /* 0x000fe200078e0200 */
[----:B------:R0:W5:Y:S03]  /*0370*/  @P5 LDG.E.EL R16, [R20.64] ;  /* 0x0000000414105981 */ /* 0x000166000c2e1900 */
[C---:B------:R-:W-:Y:S01]  /*0380*/  IMAD.WIDE R18, R23.reuse, R6, c[0x0][0x180] ;  /* 0x0000600017127625 */ /* 0x040fe200078e0206 */
[----:B------:R-:W-:-:S03]  /*0390*/  IADD3 R23, R23, 0x400, RZ ;  /* 0x0000040017177810 */ /* 0x000fc60007ffe0ff */
[----:B------:R-:W-:Y:S02]  /*03a0*/  IMAD R13, R11, 0x400, R13 ;  /* 0x000004000b0d7824 */ /* 0x000fe400078e020d */
[----:B------:R-:W-:Y:S02]  /*03b0*/  IMAD.MOV.U32 R15, RZ, RZ, RZ ;  /* 0x000000ffff0f7224 */ /* 0x000fe400078e00ff */
[----:B------:R-:W-:Y:S02]  /*03c0*/  IMAD.MOV.U32 R11, RZ, RZ, RZ ;  /* 0x000000ffff0b7224 */ /* 0x000fe400078e00ff */
[----:B------:R-:W-:-:S04]  /*03d0*/  IMAD.WIDE R22, R23, R6, c[0x0][0x180] ;  /* 0x0000600017167625 */ /* 0x000fc800078e0206 */
[----:B------:R-:W-:-:S05]  /*03e0*/  IMAD R13, R8, 0x4, R13 ;  /* 0x00000004080d7824 */ /* 0x000fca00078e020d */
[----:B0-----:R-:W-:-:S05]  /*03f0*/  IADD3 R21, R13, 0x4, RZ ;  /* 0x000000040d157810 */ /* 0x001fca0007ffe0ff */
[----:B------:R-:W-:Y:S01]  /*0400*/  IMAD.WIDE R20, R21, R0, c[0x0][0x178] ;  /* 0x00005e0015147625 */ /* 0x000fe200078e0200 */
[----:B--2---:R-:W-:Y:S02]  /*0410*/  SEL R12, R4, RZ, P2 ;  /* 0x000000ff040c7207 */ /* 0x004fe40001000000 */
[----:B------:R-:W-:Y:S02]  /*0420*/  SEL R14, R5, RZ, P2 ;  /* 0x000000ff050e7207 */ /* 0x000fe40001000000 */
[----:B------:R-:W-:Y:S01]  /*0430*/  CS2R R4, SRZ ;  /* 0x0000000000047805 */ /* 0x000fe2000001ff00 */
[----:B---3--:R-:W-:Y:S02]  /*0440*/  SEL R10, R10, RZ, P2 ;  /* 0x000000ff0a0a7207 */ /* 0x008fe40001000000 */
[----:B------:R-:W-:-:S03]  /*0450*/  ISETP.GT.AND P2, PT, R9, 0x2, P1 ;  /* 0x000000020900780c */ /* 0x000fc60000f44270 */
[----:B------:R-:W2:Y:S10]  /*0460*/  @P5 LDG.E.EL.64 R4, [R24.64] ;  /* 0x0000000418045981 */ /* 0x000eb4000c2e1b00 */
[----:B------:R0:W3:Y:S01]  /*0470*/  @P2 LDG.E.EL R15, [R18.64] ;  /* 0x00000004120f2981 */ /* 0x0000e2000c2e1900 */
[----:B----4-:R-:W-:-:S03]  /*0480*/  SEL R17, R17, RZ, P0 ;  /* 0x000000ff11117207 */ /* 0x010fc60000000000 */
[----:B------:R-:W4:Y:S01]  /*0490*/  @P2 LDG.E.EL R11, [R22.64] ;  /* 0x00000004160b2981 */ /* 0x000f22000c2e1900 */
[----:B-----5:R-:W-:Y:S02]  /*04a0*/  SEL R27, R2, RZ, P0 ;  /* 0x000000ff021b7207 */ /* 0x020fe40000000000 */
[----:B------:R-:W-:Y:S02]  /*04b0*/  SEL R29, R3, RZ, P0 ;  /* 0x000000ff031d7207 */ /* 0x000fe40000000000 */
[----:B------:R-:W-:Y:S01]  /*04c0*/  ISETP.EQ.AND P0, PT, R9, 0x2, P1 ;  /* 0x000000020900780c */ /* 0x000fe20000f02270 */
[----:B0-----:R-:W-:-:S04]  /*04d0*/  IMAD.WIDE R18, R13, R0, c[0x0][0x178] ;  /* 0x00005e000d127625 */ /* 0x001fc800078e0200 */
[----:B------:R-:W-:Y:S02]  /*04e0*/  IMAD.MOV.U32 R3, RZ, RZ, RZ ;  /* 0x000000ffff037224 */ /* 0x000fe400078e00ff */
[----:B------:R-:W-:-:S06]  /*04f0*/  IMAD.MOV.U32 R13, RZ, RZ, RZ ;  /* 0x000000ffff0d7224 */ /* 0x000fcc00078e00ff */
[----:B------:R-:W5:Y:S04]  /*0500*/  @P0 LDG.E.EL R3, [R18.64] ;  /* 0x0000000412030981 */ /* 0x000f68000c2e1900 */
[----:B------:R-:W5:Y:S01]  /*0510*/  @P0 LDG.E.EL R13, [R20.64] ;  /* 0x00000004140d0981 */ /* 0x000f62000c2e1900 */
[C---:B------:R-:W-:Y:S01]  /*0520*/  PRMT R0, R17.reuse, 0x7632, R0 ;  /* 0x0000763211007816 */ /* 0x040fe20000000000 */
[----:B------:R-:W-:-:S04]  /*0530*/  IMAD.U32 R17, R17, 0x10000, RZ ;  /* 0x0001000011117824 */ /* 0x000fc800078e00ff */
[----:B------:R-:W-:Y:S01]  /*0540*/  IMAD.U32 R2, R0, 0x10000, RZ ;  /* 0x0001000000027824 */ /* 0x000fe200078e00ff */
[----:B------:R-:W-:-:S04]  /*0550*/  LOP3.LUT R0, R17, 0x80000000, RZ, 0x3c, !PT ;  /* 0x8000000011007812 */ /* 0x000fc800078e3cff */
[----:B------:R-:W-:Y:S01]  /*0560*/  LOP3.LUT R2, R2, 0x80000000, RZ, 0x3c, !PT ;  /* 0x8000000002027812 */ /* 0x000fe200078e3cff */
[----:B------:R-:W-:Y:S01]  /*0570*/  FFMA R27, R0, R27, RZ ;  /* 0x0000001b001b7223 */ /* 0x000fe200000000ff */
[----:B------:R-:W-:-:S03]  /*0580*/  PRMT R0, R10, 0x7632, R0 ;  /* 0x000076320a007816 */ /* 0x000fc60000000000 */
[----:B------:R-:W-:Y:S01]  /*0590*/  FFMA R2, R2, R29, RZ ;  /* 0x0000001d02027223 */ /* 0x000fe200000000ff */
[----:B------:R-:W-:Y:S02]  /*05a0*/  SEL R16, R16, RZ, P5 ;  /* 0x000000ff10107207 */ /* 0x000fe40002800000 */
[----:B------:R-:W-:Y:S01]  /*05b0*/  FSEL R27, R27, RZ, P6 ;  /* 0x000000ff1b1b7208 */ /* 0x000fe20003000000 */
[----:B------:R-:W-:-:S04]  /*05c0*/  IMAD.U32 R10, R10, 0x10000, RZ ;  /* 0x000100000a0a7824 */ /* 0x000fc800078e00ff */
[----:B------:R-:W-:Y:S01]  /*05d0*/  FFMA R27, R10, R12, R27 ;  /* 0x0000000c0a1b7223 */ /* 0x000fe2000000001b */
[----:B------:R-:W-:-:S04]  /*05e0*/  IMAD R7, R7, 0x100, R8 ;  /* 0x0000010007077824 */ /* 0x000fc800078e0208 */
[----:B------:R-:W-:Y:S01]  /*05f0*/  IMAD.WIDE R6, R7, R6, c[0x0][0x188] ;  /* 0x0000620007067625 */ /* 0x000fe200078e0206 */
[----:B--2---:R-:W-:Y:S02]  /*0600*/  SEL R17, R5, RZ, P5 ;  /* 0x000000ff05117207 */ /* 0x004fe40002800000 */
[----:B------:R-:W-:Y:S01]  /*0610*/  FSEL R5, R2, RZ, P6 ;  /* 0x000000ff02057208 */ /* 0x000fe20003000000 */
[----:B------:R-:W-:Y:S01]  /*0620*/  IMAD.U32 R2, R0, 0x10000, RZ ;  /* 0x0001000000027824 */ /* 0x000fe200078e00ff */
[----:B------:R-:W-:Y:S02]  /*0630*/  PRMT R0, R16, 0x7632, R0 ;  /* 0x0000763210007816 */ /* 0x000fe40000000000 */
[----:B------:R-:W-:Y:S02]  /*0640*/  SEL R4, R4, RZ, P5 ;  /* 0x000000ff04047207 */ /* 0x000fe40002800000 */
[C---:B------:R-:W-:Y:S01]  /*0650*/  ISETP.NE.AND P6, PT, R9.reuse, 0x2, PT ;  /* 0x000000020900780c */ /* 0x040fe20003fc5270 */
[----:B------:R-:W-:Y:S01]  /*0660*/  IMAD.U32 R0, R0, 0x10000, RZ ;  /* 0x0001000000007824 */ /* 0x000fe200078e00ff */
[----:B------:R-:W-:Y:S01]  /*0670*/  ISETP.GT.AND P5, PT, R9, 0x2, PT ;  /* 0x000000020900780c */ /* 0x000fe20003fa4270 */
[----:B------:R-:W-:Y:S01]  /*0680*/  IMAD.U32 R9, R16, 0x10000, RZ ;  /* 0x0001000010097824 */ /* 0x000fe200078e00ff */
[----:B---3--:R-:W-:-:S02]  /*0690*/  SEL R15, R15, RZ, P2 ;  /* 0x000000ff0f0f7207 */ /* 0x008fc40001000000 */
[----:B----4-:R-:W-:Y:S01]  /*06a0*/  SEL R11, R11, RZ, P2 ;  /* 0x000000ff0b0b7207 */ /* 0x010fe20001000000 */
[----:B------:R-:W-:Y:S01]  /*06b0*/  FFMA R14, R2, R14, R5 ;  /* 0x0000000e020e7223 */ /* 0x000fe20000000005 */
[----:B------:R-:W-:Y:S01]  /*06c0*/  FMUL R4, R9, R4 ;  /* 0x0000000409047220 */ /* 0x000fe20000400000 */
[----:B------:R-:W-:Y:S01]  /*06d0*/  FMUL R17, R0, R17 ;  /* 0x0000001100117220 */ /* 0x000fe20000400000 */
[----:B------:R-:W-:Y:S02]  /*06e0*/  PRMT R0, R15, 0x7632, R0 ;  /* 0x000076320f007816 */ /* 0x000fe40000000000 */
[----:B------:R-:W-:Y:S01]  /*06f0*/  PRMT R2, R11, 0x7632, R2 ;  /* 0x000076320b027816 */ /* 0x000fe20000000002 */
[----:B------:R-:W-:Y:S01]  /*0700*/  IMAD.U32 R10, R15, 0x10000, RZ ;  /* 0x000100000f0a7824 */ /* 0x000fe200078e00ff */
[----:B------:R-:W-:Y:S01]  /*0710*/  FSEL R4, R4, RZ, P4 ;  /* 0x000000ff04047208 */ /* 0x000fe20002000000 */
[----:B------:R-:W-:Y:S01]  /*0720*/  IMAD.U32 R11, R11, 0x10000, RZ ;  /* 0x000100000b0b7824 */ /* 0x000fe200078e00ff */
[----:B------:R-:W-:Y:S01]  /*0730*/  FSEL R17, R17, RZ, P4 ;  /* 0x000000ff11117208 */ /* 0x000fe20002000000 */
[----:B------:R-:W-:-:S02]  /*0740*/  IMAD.U32 R5, R0, 0x10000, RZ ;  /* 0x0001000000057824 */ /* 0x000fc400078e00ff */
[----:B------:R-:W-:Y:S01]  /*0750*/  IMAD.U32 R2, R2, 0x10000, RZ ;  /* 0x0001000002027824 */ /* 0x000fe200078e00ff */
[----:B------:R-:W-:Y:S01]  /*0760*/  FADD R4, R27, R4 ;  /* 0x000000041b047221 */ /* 0x000fe20000000000 */
[----:B------:R-:W-:Y:S01]  /*0770*/  FADD R11, R10, R11 ;  /* 0x0000000b0a0b7221 */ /* 0x000fe20000000000 */
[----:B------:R-:W-:Y:S01]  /*0780*/  FADD R17, R14, R17 ;  /* 0x000000110e117221 */ /* 0x000fe20000000000 */
[----:B------:R-:W-:Y:S01]  /*0790*/  FADD R2, R5, R2 ;  /* 0x0000000205027221 */ /* 0x000fe20000000000 */
[----:B-----5:R-:W-:Y:S01]  /*07a0*/  SEL R3, R3, RZ, P0 ;  /* 0x000000ff03037207 */ /* 0x020fe20000000000 */
[----:B------:R-:W-:Y:S01]  /*07b0*/  FADD R4, RZ, R4 ;  /* 0x00000004ff047221 */ /* 0x000fe20000000000 */
[----:B------:R-:W-:Y:S01]  /*07c0*/  FADD R0, RZ, R17 ;  /* 0x00000011ff007221 */ /* 0x000fe20000000000 */
[----:B------:R-:W-:Y:S02]  /*07d0*/  @P6 FSEL R3, R11, RZ, P5 ;  /* 0x000000ff0b036208 */ /* 0x000fe40002800000 */
[----:B------:R-:W-:-:S02]  /*07e0*/  SEL R13, R13, RZ, P0 ;  /* 0x000000ff0d0d7207 */ /* 0x000fc40000000000 */
[----:B------:R-:W-:Y:S02]  /*07f0*/  @P6 FSEL R13, R2, RZ, P5 ;  /* 0x000000ff020d6208 */ /* 0x000fe40002800000 */
[----:B------:R-:W-:Y:S02]  /*0800*/  FSEL R3, R4, R3, !P3 ;  /* 0x0000000304037208 */ /* 0x000fe40005800000 */
[----:B------:R-:W-:-:S04]  /*0810*/  FSEL R0, R0, R13, !P3 ;  /* 0x0000000d00007208 */ /* 0x000fc80005800000 */
[----:B------:R-:W-:Y:S01]  /*0820*/  F2FP.BF16.F32.PACK_AB R3, R0, R3 ;  /* 0x000000030003723e */ /* 0x000fe200000010ff */
[----:B------:R-:W-:Y:S06]  /*0830*/  @!P1 EXIT ;  /* 0x000000000000994d */ /* 0x000fec0003800000 */
[----:B------:R-:W-:Y:S01]  /*0840*/  STG.E [R6.64], R3 ;  /* 0x0000000306007986 */ /* 0x000fe2000c101904 */
[----:B------:R-:W-:Y:S05]  /*0850*/  EXIT ;  /* 0x000000000000794d */ /* 0x000fea0003800000 */
.L_x_0:
[----:B------:R-:W-:-:S00]  /*0860*/  BRA `(.L_x_0) ;  /* 0xfffffff000007947 */ /* 0x000fc0000383ffff */
[----:B------:R-:W-:-:S00]  /*0870*/  NOP ;  /* 0x0000000000007918 */ /* 0x000fc00000000000 */
        /* <DEDUP_REMOVED lines=8> */
.L_x_1:
